	.target	sm_120

	.elftype	@"ET_EXEC"


//--------------------- .note.nv.tkinfo           --------------------------
	.section	.note.nv.tkinfo,"",@"SHT_NOTE"
	.sectionflags	@"SHF_NOTE_NV_TKINFO"
	.tkinfo
        /*0018*/ 	.word	0x00000002
        /*0030*/ 	.string	""
        /*0030*/ 	.string	"ptxas"
        /*0030*/ 	.string	"Cuda compilation tools, release 13.1, V13.1.80"
        /*0030*/ 	.string	"Build cuda_13.1.r13.1/compiler.36836380_0"
        /*0030*/ 	.string	"-arch sm_120 "



//--------------------- .note.nv.cuinfo           --------------------------
	.section	.note.nv.cuinfo,"",@"SHT_NOTE"
	.sectionflags	@"SHF_NOTE_NV_CUINFO"
        /*0018*/ 	.short	0x0002
        /*001a*/ 	.short	0x0078
        /*001c*/ 	.short	0x0083
	.zero		2


//--------------------- .nv.info                  --------------------------
	.section	.nv.info,"",@"SHT_CUDA_INFO"
	.align	4


	//----- nvinfo : EIATTR_REGCOUNT
	.align		4
        /*0000*/ 	.byte	0x04, 0x2f
        /*0002*/ 	.short	(.L_1 - .L_0)
	.align		4
.L_0:
        /*0004*/ 	.word	index@(bpf_propagate_weight)
        /*0008*/ 	.word	0x0000000c


	//----- nvinfo : EIATTR_FRAME_SIZE
	.align		4
.L_1:
        /*000c*/ 	.byte	0x04, 0x11
        /*000e*/ 	.short	(.L_3 - .L_2)
	.align		4
.L_2:
        /*0010*/ 	.word	index@(bpf_propagate_weight)
        /*0014*/ 	.word	0x00000000


	//----- nvinfo : EIATTR_REGCOUNT
	.align		4
.L_3:
        /*0018*/ 	.byte	0x04, 0x2f
        /*001a*/ 	.short	(.L_5 - .L_4)
	.align		4
.L_4:
        /*001c*/ 	.word	index@(bpf_set_scalar)
        /*0020*/ 	.word	0x00000008


	//----- nvinfo : EIATTR_FRAME_SIZE
	.align		4
.L_5:
        /*0024*/ 	.byte	0x04, 0x11
        /*0026*/ 	.short	(.L_7 - .L_6)
	.align		4
.L_6:
        /*0028*/ 	.word	index@(bpf_set_scalar)
        /*002c*/ 	.word	0x00000000


	//----- nvinfo : EIATTR_REGCOUNT
	.align		4
.L_7:
        /*0030*/ 	.byte	0x04, 0x2f
        /*0032*/ 	.short	(.L_9 - .L_8)
	.align		4
.L_8:
        /*0034*/ 	.word	index@(bpf_reduce_max)
        /*0038*/ 	.word	0x0000000a


	//----- nvinfo : EIATTR_FRAME_SIZE
	.align		4
.L_9:
        /*003c*/ 	.byte	0x04, 0x11
        /*003e*/ 	.short	(.L_11 - .L_10)
	.align		4
.L_10:
        /*0040*/ 	.word	index@(bpf_reduce_max)
        /*0044*/ 	.word	0x00000000


	//----- nvinfo : EIATTR_REGCOUNT
	.align		4
.L_11:
        /*0048*/ 	.byte	0x04, 0x2f
        /*004a*/ 	.short	(.L_13 - .L_12)
	.align		4
.L_12:
        /*004c*/ 	.word	index@(bpf_reduce_sum)
        /*0050*/ 	.word	0x00000008


	//----- nvinfo : EIATTR_FRAME_SIZE
	.align		4
.L_13:
        /*0054*/ 	.byte	0x04, 0x11
        /*0056*/ 	.short	(.L_15 - .L_14)
	.align		4
.L_14:
        /*0058*/ 	.word	index@(bpf_reduce_sum)
        /*005c*/ 	.word	0x00000000


	//----- nvinfo : EIATTR_REGCOUNT
	.align		4
.L_15:
        /*0060*/ 	.byte	0x04, 0x2f
        /*0062*/ 	.short	(.L_17 - .L_16)
	.align		4
.L_16:
        /*0064*/ 	.word	index@(bpf_exp_sub)
        /*0068*/ 	.word	0x0000000e


	//----- nvinfo : EIATTR_FRAME_SIZE
	.align		4
.L_17:
        /*006c*/ 	.byte	0x04, 0x11
        /*006e*/ 	.short	(.L_19 - .L_18)
	.align		4
.L_18:
        /*0070*/ 	.word	index@(bpf_exp_sub)
        /*0074*/ 	.word	0x00000000


	//----- nvinfo : EIATTR_REGCOUNT
	.align		4
.L_19:
        /*0078*/ 	.byte	0x04, 0x2f
        /*007a*/ 	.short	(.L_21 - .L_20)
	.align		4
.L_20:
        /*007c*/ 	.word	index@(bpf_scale_wh)
        /*0080*/ 	.word	0x0000000e


	//----- nvinfo : EIATTR_FRAME_SIZE
	.align		4
.L_21:
        /*0084*/ 	.byte	0x04, 0x11
        /*0086*/ 	.short	(.L_23 - .L_22)
	.align		4
.L_22:
        /*0088*/ 	.word	index@(bpf_scale_wh)
        /*008c*/ 	.word	0x00000000


	//----- nvinfo : EIATTR_REGCOUNT
	.align		4
.L_23:
        /*0090*/ 	.byte	0x04, 0x2f
        /*0092*/ 	.short	(.L_25 - .L_24)
	.align		4
.L_24:
        /*0094*/ 	.word	index@(bpf_compute_loglik)
        /*0098*/ 	.word	0x0000000a


	//----- nvinfo : EIATTR_FRAME_SIZE
	.align		4
.L_25:
        /*009c*/ 	.byte	0x04, 0x11
        /*009e*/ 	.short	(.L_27 - .L_26)
	.align		4
.L_26:
        /*00a0*/ 	.word	index@(bpf_compute_loglik)
        /*00a4*/ 	.word	0x00000000


	//----- nvinfo : EIATTR_REGCOUNT
	.align		4
.L_27:
        /*00a8*/ 	.byte	0x04, 0x2f
        /*00aa*/ 	.short	(.L_29 - .L_28)
	.align		4
.L_28:
        /*00ac*/ 	.word	index@(bpf_resample)
        /*00b0*/ 	.word	0x00000010


	//----- nvinfo : EIATTR_FRAME_SIZE
	.align		4
.L_29:
        /*00b4*/ 	.byte	0x04, 0x11
        /*00b6*/ 	.short	(.L_31 - .L_30)
	.align		4
.L_30:
        /*00b8*/ 	.word	index@(bpf_resample)
        /*00bc*/ 	.word	0x00000000


	//----- nvinfo : EIATTR_MIN_STACK_SIZE
	.align		4
.L_31:
        /*00c0*/ 	.byte	0x04, 0x12
        /*00c2*/ 	.short	(.L_33 - .L_32)
	.align		4
.L_32:
        /*00c4*/ 	.word	index@(bpf_resample)
        /*00c8*/ 	.word	0x00000000


	//----- nvinfo : EIATTR_MIN_STACK_SIZE
	.align		4
.L_33:
        /*00cc*/ 	.byte	0x04, 0x12
        /*00ce*/ 	.short	(.L_35 - .L_34)
	.align		4
.L_34:
        /*00d0*/ 	.word	index@(bpf_compute_loglik)
        /*00d4*/ 	.word	0x00000000


	//----- nvinfo : EIATTR_MIN_STACK_SIZE
	.align		4
.L_35:
        /*00d8*/ 	.byte	0x04, 0x12
        /*00da*/ 	.short	(.L_37 - .L_36)
	.align		4
.L_36:
        /*00dc*/ 	.word	index@(bpf_scale_wh)
        /*00e0*/ 	.word	0x00000000


	//----- nvinfo : EIATTR_MIN_STACK_SIZE
	.align		4
.L_37:
        /*00e4*/ 	.byte	0x04, 0x12
        /*00e6*/ 	.short	(.L_39 - .L_38)
	.align		4
.L_38:
        /*00e8*/ 	.word	index@(bpf_exp_sub)
        /*00ec*/ 	.word	0x00000000


	//----- nvinfo : EIATTR_MIN_STACK_SIZE
	.align		4
.L_39:
        /*00f0*/ 	.byte	0x04, 0x12
        /*00f2*/ 	.short	(.L_41 - .L_40)
	.align		4
.L_40:
        /*00f4*/ 	.word	index@(bpf_reduce_sum)
        /*00f8*/ 	.word	0x00000000


	//----- nvinfo : EIATTR_MIN_STACK_SIZE
	.align		4
.L_41:
        /*00fc*/ 	.byte	0x04, 0x12
        /*00fe*/ 	.short	(.L_43 - .L_42)
	.align		4
.L_42:
        /*0100*/ 	.word	index@(bpf_reduce_max)
        /*0104*/ 	.word	0x00000000


	//----- nvinfo : EIATTR_MIN_STACK_SIZE
	.align		4
.L_43:
        /*0108*/ 	.byte	0x04, 0x12
        /*010a*/ 	.short	(.L_45 - .L_44)
	.align		4
.L_44:
        /*010c*/ 	.word	index@(bpf_set_scalar)
        /*0110*/ 	.word	0x00000000


	//----- nvinfo : EIATTR_MIN_STACK_SIZE
	.align		4
.L_45:
        /*0114*/ 	.byte	0x04, 0x12
        /*0116*/ 	.short	(.L_47 - .L_46)
	.align		4
.L_46:
        /*0118*/ 	.word	index@(bpf_propagate_weight)
        /*011c*/ 	.word	0x00000000
.L_47:


//--------------------- .nv.compat                --------------------------
	.section	.nv.compat,"",@"SHT_CUDA_COMPAT_INFO"
	.align	4
        /*0000*/ 	.byte	0x02, 0x09, 0x00, 0x00, 0x02, 0x02, 0x01, 0x00, 0x03, 0x07, 0x01, 0x01, 0x02, 0x03, 0x00, 0x00
        /*0010*/ 	.byte	0x04, 0x0b, 0x08, 0x00, 0x50, 0x00, 0x00, 0x00, 0x00, 0x00, 0x00, 0x00


//--------------------- .nv.info.bpf_resample     --------------------------
	.section	.nv.info.bpf_resample,"",@"SHT_CUDA_INFO"
	.sectionflags	@""
	.align	4


	//----- nvinfo : EIATTR_CUDA_API_VERSION
	.align		4
        /*0000*/ 	.byte	0x04, 0x37
        /*0002*/ 	.short	(.L_49 - .L_48)
.L_48:
        /*0004*/ 	.word	0x00000083


	//----- nvinfo : EIATTR_KPARAM_INFO
	.align		4
.L_49:
        /*0008*/ 	.byte	0x04, 0x17
        /*000a*/ 	.short	(.L_51 - .L_50)
.L_50:
        /*000c*/ 	.word	0x00000000
        /*0010*/ 	.short	0x0004
        /*0012*/ 	.short	0x001c
        /*0014*/ 	.byte	0x00, 0xf0, 0x11, 0x00


	//----- nvinfo : EIATTR_KPARAM_INFO
	.align		4
.L_51:
        /*0018*/ 	.byte	0x04, 0x17
        /*001a*/ 	.short	(.L_53 - .L_52)
.L_52:
        /*001c*/ 	.word	0x00000000
        /*0020*/ 	.short	0x0003
        /*0022*/ 	.short	0x0018
        /*0024*/ 	.byte	0x00, 0xf0, 0x11, 0x00


	//----- nvinfo : EIATTR_KPARAM_INFO
	.align		4
.L_53:
        /*0028*/ 	.byte	0x04, 0x17
        /*002a*/ 	.short	(.L_55 - .L_54)
.L_54:
        /*002c*/ 	.word	0x00000000
        /*0030*/ 	.short	0x0002
        /*0032*/ 	.short	0x0010
        /*0034*/ 	.byte	0x00, 0xf0, 0x21, 0x00


	//----- nvinfo : EIATTR_KPARAM_INFO
	.align		4
.L_55:
        /*0038*/ 	.byte	0x04, 0x17
        /*003a*/ 	.short	(.L_57 - .L_56)
.L_56:
        /*003c*/ 	.word	0x00000000
        /*0040*/ 	.short	0x0001
        /*0042*/ 	.short	0x0008
        /*0044*/ 	.byte	0x00, 0xf0, 0x21, 0x00


	//----- nvinfo : EIATTR_KPARAM_INFO
	.align		4
.L_57:
        /*0048*/ 	.byte	0x04, 0x17
        /*004a*/ 	.short	(.L_59 - .L_58)
.L_58:
        /*004c*/ 	.word	0x00000000
        /*0050*/ 	.short	0x0000
        /*0052*/ 	.short	0x0000
        /*0054*/ 	.byte	0x00, 0xf0, 0x21, 0x00


	//----- nvinfo : EIATTR_SPARSE_MMA_MASK
	.align		4
.L_59:
        /*0058*/ 	.byte	0x03, 0x50
        /*005a*/ 	.short	0x0000


	//----- nvinfo : EIATTR_MAXREG_COUNT
	.align		4
        /*005c*/ 	.byte	0x03, 0x1b
        /*005e*/ 	.short	0x00ff


	//----- nvinfo : EIATTR_MERCURY_ISA_VERSION
	.align		4
        /*0060*/ 	.byte	0x03, 0x5f
        /*0062*/ 	.short	0x0101


	//----- nvinfo : EIATTR_VRC_CTA_INIT_COUNT
	.align		4
        /*0064*/ 	.byte	0x02, 0x4a
	.zero		1
	.zero		1


	//----- nvinfo : EIATTR_EXIT_INSTR_OFFSETS
	.align		4
        /*0068*/ 	.byte	0x04, 0x1c
        /*006a*/ 	.short	(.L_61 - .L_60)


	//   ....[0]....
.L_60:
        /*006c*/ 	.word	0x00000070


	//   ....[1]....
        /*0070*/ 	.word	0x000002c0


	//----- nvinfo : EIATTR_CRS_STACK_SIZE
	.align		4
.L_61:
        /*0074*/ 	.byte	0x04, 0x1e
        /*0076*/ 	.short	(.L_63 - .L_62)
.L_62:
        /*0078*/ 	.word	0x00000000


	//----- nvinfo : EIATTR_CBANK_PARAM_SIZE
	.align		4
.L_63:
        /*007c*/ 	.byte	0x03, 0x19
        /*007e*/ 	.short	0x0020


	//----- nvinfo : EIATTR_PARAM_CBANK
	.align		4
        /*0080*/ 	.byte	0x04, 0x0a
        /*0082*/ 	.short	(.L_65 - .L_64)
	.align		4
.L_64:
        /*0084*/ 	.word	index@(.nv.constant0.bpf_resample)
        /*0088*/ 	.short	0x0380
        /*008a*/ 	.short	0x0020


	//----- nvinfo : EIATTR_SW_WAR
	.align		4
.L_65:
        /*008c*/ 	.byte	0x04, 0x36
        /*008e*/ 	.short	(.L_67 - .L_66)
.L_66:
        /*0090*/ 	.word	0x00000000
.L_67:


//--------------------- .nv.info.bpf_compute_loglik --------------------------
	.section	.nv.info.bpf_compute_loglik,"",@"SHT_CUDA_INFO"
	.sectionflags	@""
	.align	4


	//----- nvinfo : EIATTR_CUDA_API_VERSION
	.align		4
        /*0000*/ 	.byte	0x04, 0x37
        /*0002*/ 	.short	(.L_69 - .L_68)
.L_68:
        /*0004*/ 	.word	0x00000083


	//----- nvinfo : EIATTR_KPARAM_INFO
	.align		4
.L_69:
        /*0008*/ 	.byte	0x04, 0x17
        /*000a*/ 	.short	(.L_71 - .L_70)
.L_70:
        /*000c*/ 	.word	0x00000000
        /*0010*/ 	.short	0x0001
        /*0012*/ 	.short	0x0008
        /*0014*/ 	.byte	0x00, 0xf0, 0x11, 0x00


	//----- nvinfo : EIATTR_KPARAM_INFO
	.align		4
.L_71:
        /*0018*/ 	.byte	0x04, 0x17
        /*001a*/ 	.short	(.L_73 - .L_72)
.L_72:
        /*001c*/ 	.word	0x00000000
        /*0020*/ 	.short	0x0000
        /*0022*/ 	.short	0x0000
        /*0024*/ 	.byte	0x00, 0xf0, 0x21, 0x00


	//----- nvinfo : EIATTR_SPARSE_MMA_MASK
	.align		4
.L_73:
        /*0028*/ 	.byte	0x03, 0x50
        /*002a*/ 	.short	0x0000


	//----- nvinfo : EIATTR_MAXREG_COUNT
	.align		4
        /*002c*/ 	.byte	0x03, 0x1b
        /*002e*/ 	.short	0x00ff


	//----- nvinfo : EIATTR_MERCURY_ISA_VERSION
	.align		4
        /*0030*/ 	.byte	0x03, 0x5f
        /*0032*/ 	.short	0x0101


	//----- nvinfo : EIATTR_VRC_CTA_INIT_COUNT
	.align		4
        /*0034*/ 	.byte	0x02, 0x4a
	.zero		1
	.zero		1


	//----- nvinfo : EIATTR_EXIT_INSTR_OFFSETS
	.align		4
        /*0038*/ 	.byte	0x04, 0x1c
        /*003a*/ 	.short	(.L_75 - .L_74)


	//   ....[0]....
.L_74:
        /*003c*/ 	.word	0x00000130


	//----- nvinfo : EIATTR_CBANK_PARAM_SIZE
	.align		4
.L_75:
        /*0040*/ 	.byte	0x03, 0x19
        /*0042*/ 	.short	0x000c


	//----- nvinfo : EIATTR_PARAM_CBANK
	.align		4
        /*0044*/ 	.byte	0x04, 0x0a
        /*0046*/ 	.short	(.L_77 - .L_76)
	.align		4
.L_76:
        /*0048*/ 	.word	index@(.nv.constant0.bpf_compute_loglik)
        /*004c*/ 	.short	0x0380
        /*004e*/ 	.short	0x000c


	//----- nvinfo : EIATTR_SW_WAR
	.align		4
.L_77:
        /*0050*/ 	.byte	0x04, 0x36
        /*0052*/ 	.short	(.L_79 - .L_78)
.L_78:
        /*0054*/ 	.word	0x00000000
.L_79:


//--------------------- .nv.info.bpf_scale_wh     --------------------------
	.section	.nv.info.bpf_scale_wh,"",@"SHT_CUDA_INFO"
	.sectionflags	@""
	.align	4


	//----- nvinfo : EIATTR_CUDA_API_VERSION
	.align		4
        /*0000*/ 	.byte	0x04, 0x37
        /*0002*/ 	.short	(.L_81 - .L_80)
.L_80:
        /*0004*/ 	.word	0x00000083


	//----- nvinfo : EIATTR_KPARAM_INFO
	.align		4
.L_81:
        /*0008*/ 	.byte	0x04, 0x17
        /*000a*/ 	.short	(.L_83 - .L_82)
.L_82:
        /*000c*/ 	.word	0x00000000
        /*0010*/ 	.short	0x0004
        /*0012*/ 	.short	0x0020
        /*0014*/ 	.byte	0x00, 0xf0, 0x11, 0x00


	//----- nvinfo : EIATTR_KPARAM_INFO
	.align		4
.L_83:
        /*0018*/ 	.byte	0x04, 0x17
        /*001a*/ 	.short	(.L_85 - .L_84)
.L_84:
        /*001c*/ 	.word	0x00000000
        /*0020*/ 	.short	0x0003
        /*0022*/ 	.short	0x0018
        /*0024*/ 	.byte	0x00, 0xf0, 0x21, 0x00


	//----- nvinfo : EIATTR_KPARAM_INFO
	.align		4
.L_85:
        /*0028*/ 	.byte	0x04, 0x17
        /*002a*/ 	.short	(.L_87 - .L_86)
.L_86:
        /*002c*/ 	.word	0x00000000
        /*0030*/ 	.short	0x0002
        /*0032*/ 	.short	0x0010
        /*0034*/ 	.byte	0x00, 0xf0, 0x21, 0x00


	//----- nvinfo : EIATTR_KPARAM_INFO
	.align		4
.L_87:
        /*0038*/ 	.byte	0x04, 0x17
        /*003a*/ 	.short	(.L_89 - .L_88)
.L_88:
        /*003c*/ 	.word	0x00000000
        /*0040*/ 	.short	0x0001
        /*0042*/ 	.short	0x0008
        /*0044*/ 	.byte	0x00, 0xf0, 0x21, 0x00


	//----- nvinfo : EIATTR_KPARAM_INFO
	.align		4
.L_89:
        /*0048*/ 	.byte	0x04, 0x17
        /*004a*/ 	.short	(.L_91 - .L_90)
.L_90:
        /*004c*/ 	.word	0x00000000
        /*0050*/ 	.short	0x0000
        /*0052*/ 	.short	0x0000
        /*0054*/ 	.byte	0x00, 0xf0, 0x21, 0x00


	//----- nvinfo : EIATTR_SPARSE_MMA_MASK
	.align		4
.L_91:
        /*0058*/ 	.byte	0x03, 0x50
        /*005a*/ 	.short	0x0000


	//----- nvinfo : EIATTR_MAXREG_COUNT
	.align		4
        /*005c*/ 	.byte	0x03, 0x1b
        /*005e*/ 	.short	0x00ff


	//----- nvinfo : EIATTR_MERCURY_ISA_VERSION
	.align		4
        /*0060*/ 	.byte	0x03, 0x5f
        /*0062*/ 	.short	0x0101


	//----- nvinfo : EIATTR_VRC_CTA_INIT_COUNT
	.align		4
        /*0064*/ 	.byte	0x02, 0x4a
	.zero		1
	.zero		1


	//----- nvinfo : EIATTR_EXIT_INSTR_OFFSETS
	.align		4
        /*0068*/ 	.byte	0x04, 0x1c
        /*006a*/ 	.short	(.L_93 - .L_92)


	//   ....[0]....
.L_92:
        /*006c*/ 	.word	0x00000070


	//   ....[1]....
        /*0070*/ 	.word	0x000001f0


	//----- nvinfo : EIATTR_CBANK_PARAM_SIZE
	.align		4
.L_93:
        /*0074*/ 	.byte	0x03, 0x19
        /*0076*/ 	.short	0x0024


	//----- nvinfo : EIATTR_PARAM_CBANK
	.align		4
        /*0078*/ 	.byte	0x04, 0x0a
        /*007a*/ 	.short	(.L_95 - .L_94)
	.align		4
.L_94:
        /*007c*/ 	.word	index@(.nv.constant0.bpf_scale_wh)
        /*0080*/ 	.short	0x0380
        /*0082*/ 	.short	0x0024


	//----- nvinfo : EIATTR_SW_WAR
	.align		4
.L_95:
        /*0084*/ 	.byte	0x04, 0x36
        /*0086*/ 	.short	(.L_97 - .L_96)
.L_96:
        /*0088*/ 	.word	0x00000000
.L_97:


//--------------------- .nv.info.bpf_exp_sub      --------------------------
	.section	.nv.info.bpf_exp_sub,"",@"SHT_CUDA_INFO"
	.sectionflags	@""
	.align	4


	//----- nvinfo : EIATTR_CUDA_API_VERSION
	.align		4
        /*0000*/ 	.byte	0x04, 0x37
        /*0002*/ 	.short	(.L_99 - .L_98)
.L_98:
        /*0004*/ 	.word	0x00000083


	//----- nvinfo : EIATTR_KPARAM_INFO
	.align		4
.L_99:
        /*0008*/ 	.byte	0x04, 0x17
        /*000a*/ 	.short	(.L_101 - .L_100)
.L_100:
        /*000c*/ 	.word	0x00000000
        /*0010*/ 	.short	0x0003
        /*0012*/ 	.short	0x0018
        /*0014*/ 	.byte	0x00, 0xf0, 0x11, 0x00


	//----- nvinfo : EIATTR_KPARAM_INFO
	.align		4
.L_101:
        /*0018*/ 	.byte	0x04, 0x17
        /*001a*/ 	.short	(.L_103 - .L_102)
.L_102:
        /*001c*/ 	.word	0x00000000
        /*0020*/ 	.short	0x0002
        /*0022*/ 	.short	0x0010
        /*0024*/ 	.byte	0x00, 0xf0, 0x21, 0x00


	//----- nvinfo : EIATTR_KPARAM_INFO
	.align		4
.L_103:
        /*0028*/ 	.byte	0x04, 0x17
        /*002a*/ 	.short	(.L_105 - .L_104)
.L_104:
        /*002c*/ 	.word	0x00000000
        /*0030*/ 	.short	0x0001
        /*0032*/ 	.short	0x0008
        /*0034*/ 	.byte	0x00, 0xf0, 0x21, 0x00


	//----- nvinfo : EIATTR_KPARAM_INFO
	.align		4
.L_105:
        /*0038*/ 	.byte	0x04, 0x17
        /*003a*/ 	.short	(.L_107 - .L_106)
.L_106:
        /*003c*/ 	.word	0x00000000
        /*0040*/ 	.short	0x0000
        /*0042*/ 	.short	0x0000
        /*0044*/ 	.byte	0x00, 0xf0, 0x21, 0x00


	//----- nvinfo : EIATTR_SPARSE_MMA_MASK
	.align		4
.L_107:
        /*0048*/ 	.byte	0x03, 0x50
        /*004a*/ 	.short	0x0000


	//----- nvinfo : EIATTR_MAXREG_COUNT
	.align		4
        /*004c*/ 	.byte	0x03, 0x1b
        /*004e*/ 	.short	0x00ff


	//----- nvinfo : EIATTR_MERCURY_ISA_VERSION
	.align		4
        /*0050*/ 	.byte	0x03, 0x5f
        /*0052*/ 	.short	0x0101


	//----- nvinfo : EIATTR_VRC_CTA_INIT_COUNT
	.align		4
        /*0054*/ 	.byte	0x02, 0x4a
	.zero		1
	.zero		1


	//----- nvinfo : EIATTR_EXIT_INSTR_OFFSETS
	.align		4
        /*0058*/ 	.byte	0x04, 0x1c
        /*005a*/ 	.short	(.L_109 - .L_108)


	//   ....[0]....
.L_108:
        /*005c*/ 	.word	0x00000070


	//   ....[1]....
        /*0060*/ 	.word	0x00000170


	//----- nvinfo : EIATTR_CBANK_PARAM_SIZE
	.align		4
.L_109:
        /*0064*/ 	.byte	0x03, 0x19
        /*0066*/ 	.short	0x001c


	//----- nvinfo : EIATTR_PARAM_CBANK
	.align		4
        /*0068*/ 	.byte	0x04, 0x0a
        /*006a*/ 	.short	(.L_111 - .L_110)
	.align		4
.L_110:
        /*006c*/ 	.word	index@(.nv.constant0.bpf_exp_sub)
        /*0070*/ 	.short	0x0380
        /*0072*/ 	.short	0x001c


	//----- nvinfo : EIATTR_SW_WAR
	.align		4
.L_111:
        /*0074*/ 	.byte	0x04, 0x36
        /*0076*/ 	.short	(.L_113 - .L_112)
.L_112:
        /*0078*/ 	.word	0x00000000
.L_113:


//--------------------- .nv.info.bpf_reduce_sum   --------------------------
	.section	.nv.info.bpf_reduce_sum,"",@"SHT_CUDA_INFO"
	.sectionflags	@""
	.align	4


	//----- nvinfo : EIATTR_CUDA_API_VERSION
	.align		4
        /*0000*/ 	.byte	0x04, 0x37
        /*0002*/ 	.short	(.L_115 - .L_114)
.L_114:
        /*0004*/ 	.word	0x00000083


	//----- nvinfo : EIATTR_KPARAM_INFO
	.align		4
.L_115:
        /*0008*/ 	.byte	0x04, 0x17
        /*000a*/ 	.short	(.L_117 - .L_116)
.L_116:
        /*000c*/ 	.word	0x00000000
        /*0010*/ 	.short	0x0002
        /*0012*/ 	.short	0x0010
        /*0014*/ 	.byte	0x00, 0xf0, 0x11, 0x00


	//----- nvinfo : EIATTR_KPARAM_INFO
	.align		4
.L_117:
        /*0018*/ 	.byte	0x04, 0x17
        /*001a*/ 	.short	(.L_119 - .L_118)
.L_118:
        /*001c*/ 	.word	0x00000000
        /*0020*/ 	.short	0x0001
        /*0022*/ 	.short	0x0008
        /*0024*/ 	.byte	0x00, 0xf0, 0x21, 0x00


	//----- nvinfo : EIATTR_KPARAM_INFO
	.align		4
.L_119:
        /*0028*/ 	.byte	0x04, 0x17
        /*002a*/ 	.short	(.L_121 - .L_120)
.L_120:
        /*002c*/ 	.word	0x00000000
        /*0030*/ 	.short	0x0000
        /*0032*/ 	.short	0x0000
        /*0034*/ 	.byte	0x00, 0xf0, 0x21, 0x00


	//----- nvinfo : EIATTR_SPARSE_MMA_MASK
	.align		4
.L_121:
        /*0038*/ 	.byte	0x03, 0x50
        /*003a*/ 	.short	0x0000


	//----- nvinfo : EIATTR_MAXREG_COUNT
	.align		4
        /*003c*/ 	.byte	0x03, 0x1b
        /*003e*/ 	.short	0x00ff


	//----- nvinfo : EIATTR_NUM_BARRIERS
	.align		4
        /*0040*/ 	.byte	0x02, 0x4c
        /*0042*/ 	.byte	0x01
	.zero		1


	//----- nvinfo : EIATTR_MERCURY_ISA_VERSION
	.align		4
        /*0044*/ 	.byte	0x03, 0x5f
        /*0046*/ 	.short	0x0101


	//----- nvinfo : EIATTR_VRC_CTA_INIT_COUNT
	.align		4
        /*0048*/ 	.byte	0x02, 0x4a
	.zero		1
	.zero		1


	//----- nvinfo : EIATTR_EXIT_INSTR_OFFSETS
	.align		4
        /*004c*/ 	.byte	0x04, 0x1c
        /*004e*/ 	.short	(.L_123 - .L_122)


	//   ....[0]....
.L_122:
        /*0050*/ 	.word	0x00000210


	//   ....[1]....
        /*0054*/ 	.word	0x00000250


	//----- nvinfo : EIATTR_CBANK_PARAM_SIZE
	.align		4
.L_123:
        /*0058*/ 	.byte	0x03, 0x19
        /*005a*/ 	.short	0x0014


	//----- nvinfo : EIATTR_PARAM_CBANK
	.align		4
        /*005c*/ 	.byte	0x04, 0x0a
        /*005e*/ 	.short	(.L_125 - .L_124)
	.align		4
.L_124:
        /*0060*/ 	.word	index@(.nv.constant0.bpf_reduce_sum)
        /*0064*/ 	.short	0x0380
        /*0066*/ 	.short	0x0014


	//----- nvinfo : EIATTR_SW_WAR
	.align		4
.L_125:
        /*0068*/ 	.byte	0x04, 0x36
        /*006a*/ 	.short	(.L_127 - .L_126)
.L_126:
        /*006c*/ 	.word	0x00000000
.L_127:


//--------------------- .nv.info.bpf_reduce_max   --------------------------
	.section	.nv.info.bpf_reduce_max,"",@"SHT_CUDA_INFO"
	.sectionflags	@""
	.align	4


	//----- nvinfo : EIATTR_CUDA_API_VERSION
	.align		4
        /*0000*/ 	.byte	0x04, 0x37
        /*0002*/ 	.short	(.L_129 - .L_128)
.L_128:
        /*0004*/ 	.word	0x00000083


	//----- nvinfo : EIATTR_KPARAM_INFO
	.align		4
.L_129:
        /*0008*/ 	.byte	0x04, 0x17
        /*000a*/ 	.short	(.L_131 - .L_130)
.L_130:
        /*000c*/ 	.word	0x00000000
        /*0010*/ 	.short	0x0002
        /*0012*/ 	.short	0x0010
        /*0014*/ 	.byte	0x00, 0xf0, 0x11, 0x00


	//----- nvinfo : EIATTR_KPARAM_INFO
	.align		4
.L_131:
        /*0018*/ 	.byte	0x04, 0x17
        /*001a*/ 	.short	(.L_133 - .L_132)
.L_132:
        /*001c*/ 	.word	0x00000000
        /*0020*/ 	.short	0x0001
        /*0022*/ 	.short	0x0008
        /*0024*/ 	.byte	0x00, 0xf0, 0x21, 0x00


	//----- nvinfo : EIATTR_KPARAM_INFO
	.align		4
.L_133:
        /*0028*/ 	.byte	0x04, 0x17
        /*002a*/ 	.short	(.L_135 - .L_134)
.L_134:
        /*002c*/ 	.word	0x00000000
        /*0030*/ 	.short	0x0000
        /*0032*/ 	.short	0x0000
        /*0034*/ 	.byte	0x00, 0xf0, 0x21, 0x00


	//----- nvinfo : EIATTR_SPARSE_MMA_MASK
	.align		4
.L_135:
        /*0038*/ 	.byte	0x03, 0x50
        /*003a*/ 	.short	0x0000


	//----- nvinfo : EIATTR_MAXREG_COUNT
	.align		4
        /*003c*/ 	.byte	0x03, 0x1b
        /*003e*/ 	.short	0x00ff


	//----- nvinfo : EIATTR_NUM_BARRIERS
	.align		4
        /*0040*/ 	.byte	0x02, 0x4c
        /*0042*/ 	.byte	0x01
	.zero		1


	//----- nvinfo : EIATTR_MERCURY_ISA_VERSION
	.align		4
        /*0044*/ 	.byte	0x03, 0x5f
        /*0046*/ 	.short	0x0101


	//----- nvinfo : EIATTR_VRC_CTA_INIT_COUNT
	.align		4
        /*0048*/ 	.byte	0x02, 0x4a
	.zero		1
	.zero		1


	//----- nvinfo : EIATTR_EXIT_INSTR_OFFSETS
	.align		4
        /*004c*/ 	.byte	0x04, 0x1c
        /*004e*/ 	.short	(.L_137 - .L_136)


	//   ....[0]....
.L_136:
        /*0050*/ 	.word	0x00000210


	//   ....[1]....
        /*0054*/ 	.word	0x000002b0


	//----- nvinfo : EIATTR_CRS_STACK_SIZE
	.align		4
.L_137:
        /*0058*/ 	.byte	0x04, 0x1e
        /*005a*/ 	.short	(.L_139 - .L_138)
.L_138:
        /*005c*/ 	.word	0x00000000


	//----- nvinfo : EIATTR_CBANK_PARAM_SIZE
	.align		4
.L_139:
        /*0060*/ 	.byte	0x03, 0x19
        /*0062*/ 	.short	0x0014


	//----- nvinfo : EIATTR_PARAM_CBANK
	.align		4
        /*0064*/ 	.byte	0x04, 0x0a
        /*0066*/ 	.short	(.L_141 - .L_140)
	.align		4
.L_140:
        /*0068*/ 	.word	index@(.nv.constant0.bpf_reduce_max)
        /*006c*/ 	.short	0x0380
        /*006e*/ 	.short	0x0014


	//----- nvinfo : EIATTR_SW_WAR
	.align		4
.L_141:
        /*0070*/ 	.byte	0x04, 0x36
        /*0072*/ 	.short	(.L_143 - .L_142)
.L_142:
        /*0074*/ 	.word	0x00000000
.L_143:


//--------------------- .nv.info.bpf_set_scalar   --------------------------
	.section	.nv.info.bpf_set_scalar,"",@"SHT_CUDA_INFO"
	.sectionflags	@""
	.align	4


	//----- nvinfo : EIATTR_CUDA_API_VERSION
	.align		4
        /*0000*/ 	.byte	0x04, 0x37
        /*0002*/ 	.short	(.L_145 - .L_144)
.L_144:
        /*0004*/ 	.word	0x00000083


	//----- nvinfo : EIATTR_KPARAM_INFO
	.align		4
.L_145:
        /*0008*/ 	.byte	0x04, 0x17
        /*000a*/ 	.short	(.L_147 - .L_146)
.L_146:
        /*000c*/ 	.word	0x00000000
        /*0010*/ 	.short	0x0001
        /*0012*/ 	.short	0x0008
        /*0014*/ 	.byte	0x00, 0xf0, 0x11, 0x00


	//----- nvinfo : EIATTR_KPARAM_INFO
	.align		4
.L_147:
        /*0018*/ 	.byte	0x04, 0x17
        /*001a*/ 	.short	(.L_149 - .L_148)
.L_148:
        /*001c*/ 	.word	0x00000000
        /*0020*/ 	.short	0x0000
        /*0022*/ 	.short	0x0000
        /*0024*/ 	.byte	0x00, 0xf0, 0x21, 0x00


	//----- nvinfo : EIATTR_SPARSE_MMA_MASK
	.align		4
.L_149:
        /*0028*/ 	.byte	0x03, 0x50
        /*002a*/ 	.short	0x0000


	//----- nvinfo : EIATTR_MAXREG_COUNT
	.align		4
        /*002c*/ 	.byte	0x03, 0x1b
        /*002e*/ 	.short	0x00ff


	//----- nvinfo : EIATTR_MERCURY_ISA_VERSION
	.align		4
        /*0030*/ 	.byte	0x03, 0x5f
        /*0032*/ 	.short	0x0101


	//----- nvinfo : EIATTR_VRC_CTA_INIT_COUNT
	.align		4
        /*0034*/ 	.byte	0x02, 0x4a
	.zero		1
	.zero		1


	//----- nvinfo : EIATTR_EXIT_INSTR_OFFSETS
	.align		4
        /*0038*/ 	.byte	0x04, 0x1c
        /*003a*/ 	.short	(.L_151 - .L_150)


	//   ....[0]....
.L_150:
        /*003c*/ 	.word	0x00000050


	//----- nvinfo : EIATTR_CBANK_PARAM_SIZE
	.align		4
.L_151:
        /*0040*/ 	.byte	0x03, 0x19
        /*0042*/ 	.short	0x000c


	//----- nvinfo : EIATTR_PARAM_CBANK
	.align		4
        /*0044*/ 	.byte	0x04, 0x0a
        /*0046*/ 	.short	(.L_153 - .L_152)
	.align		4
.L_152:
        /*0048*/ 	.word	index@(.nv.constant0.bpf_set_scalar)
        /*004c*/ 	.short	0x0380
        /*004e*/ 	.short	0x000c


	//----- nvinfo : EIATTR_SW_WAR
	.align		4
.L_153:
        /*0050*/ 	.byte	0x04, 0x36
        /*0052*/ 	.short	(.L_155 - .L_154)
.L_154:
        /*0054*/ 	.word	0x00000000
.L_155:


//--------------------- .nv.info.bpf_propagate_weight --------------------------
	.section	.nv.info.bpf_propagate_weight,"",@"SHT_CUDA_INFO"
	.sectionflags	@""
	.align	4


	//----- nvinfo : EIATTR_CUDA_API_VERSION
	.align		4
        /*0000*/ 	.byte	0x04, 0x37
        /*0002*/ 	.short	(.L_157 - .L_156)
.L_156:
        /*0004*/ 	.word	0x00000083


	//----- nvinfo : EIATTR_KPARAM_INFO
	.align		4
.L_157:
        /*0008*/ 	.byte	0x04, 0x17
        /*000a*/ 	.short	(.L_159 - .L_158)
.L_158:
        /*000c*/ 	.word	0x00000000
        /*0010*/ 	.short	0x0003
        /*0012*/ 	.short	0x0014
        /*0014*/ 	.byte	0x00, 0xf0, 0x11, 0x00


	//----- nvinfo : EIATTR_KPARAM_INFO
	.align		4
.L_159:
        /*0018*/ 	.byte	0x04, 0x17
        /*001a*/ 	.short	(.L_161 - .L_160)
.L_160:
        /*001c*/ 	.word	0x00000000
        /*0020*/ 	.short	0x0002
        /*0022*/ 	.short	0x0010
        /*0024*/ 	.byte	0x00, 0xf0, 0x11, 0x00


	//----- nvinfo : EIATTR_KPARAM_INFO
	.align		4
.L_161:
        /*0028*/ 	.byte	0x04, 0x17
        /*002a*/ 	.short	(.L_163 - .L_162)
.L_162:
        /*002c*/ 	.word	0x00000000
        /*0030*/ 	.short	0x0001
        /*0032*/ 	.short	0x0008
        /*0034*/ 	.byte	0x00, 0xf0, 0x21, 0x00


	//----- nvinfo : EIATTR_KPARAM_INFO
	.align		4
.L_163:
        /*0038*/ 	.byte	0x04, 0x17
        /*003a*/ 	.short	(.L_165 - .L_164)
.L_164:
        /*003c*/ 	.word	0x00000000
        /*0040*/ 	.short	0x0000
        /*0042*/ 	.short	0x0000
        /*0044*/ 	.byte	0x00, 0xf0, 0x21, 0x00


	//----- nvinfo : EIATTR_SPARSE_MMA_MASK
	.align		4
.L_165:
        /*0048*/ 	.byte	0x03, 0x50
        /*004a*/ 	.short	0x0000


	//----- nvinfo : EIATTR_MAXREG_COUNT
	.align		4
        /*004c*/ 	.byte	0x03, 0x1b
        /*004e*/ 	.short	0x00ff


	//----- nvinfo : EIATTR_MERCURY_ISA_VERSION
	.align		4
        /*0050*/ 	.byte	0x03, 0x5f
        /*0052*/ 	.short	0x0101


	//----- nvinfo : EIATTR_VRC_CTA_INIT_COUNT
	.align		4
        /*0054*/ 	.byte	0x02, 0x4a
	.zero		1
	.zero		1


	//----- nvinfo : EIATTR_EXIT_INSTR_OFFSETS
	.align		4
        /*0058*/ 	.byte	0x04, 0x1c
        /*005a*/ 	.short	(.L_167 - .L_166)


	//   ....[0]....
.L_166:
        /*005c*/ 	.word	0x00000070


	//   ....[1]....
        /*0060*/ 	.word	0x000001b0


	//----- nvinfo : EIATTR_CBANK_PARAM_SIZE
	.align		4
.L_167:
        /*0064*/ 	.byte	0x03, 0x19
        /*0066*/ 	.short	0x0018


	//----- nvinfo : EIATTR_PARAM_CBANK
	.align		4
        /*0068*/ 	.byte	0x04, 0x0a
        /*006a*/ 	.short	(.L_169 - .L_168)
	.align		4
.L_168:
        /*006c*/ 	.word	index@(.nv.constant0.bpf_propagate_weight)
        /*0070*/ 	.short	0x0380
        /*0072*/ 	.short	0x0018


	//----- nvinfo : EIATTR_SW_WAR
	.align		4
.L_169:
        /*0074*/ 	.byte	0x04, 0x36
        /*0076*/ 	.short	(.L_171 - .L_170)
.L_170:
        /*0078*/ 	.word	0x00000000
.L_171:


//--------------------- .nv.callgraph             --------------------------
	.section	.nv.callgraph,"",@"SHT_CUDA_CALLGRAPH"
	.align	4
	.sectionentsize	8
	.align		4
        /*0000*/ 	.word	0x00000000
	.align		4
        /*0004*/ 	.word	0xffffffff
	.align		4
        /*0008*/ 	.word	0x00000000
	.align		4
        /*000c*/ 	.word	0xfffffffe
	.align		4
        /*0010*/ 	.word	0x00000000
	.align		4
        /*0014*/ 	.word	0xfffffffd
	.align		4
        /*0018*/ 	.word	0x00000000
	.align		4
        /*001c*/ 	.word	0xfffffffc


//--------------------- .text.bpf_resample        --------------------------
	.section	.text.bpf_resample,"ax",@progbits
	.align	128
        .global         bpf_resample
        .type           bpf_resample,@function
        .size           bpf_resample,(.L_x_15 - bpf_resample)
        .other          bpf_resample,@"STO_CUDA_ENTRY STV_DEFAULT"
bpf_resample:
.text.bpf_resample:
[----:B------:R-:W-:Y:S01]  /*0000*/  LDC R1, c[0x0][0x37c] ;  /* 0x0000df00ff017b82 */ /* 0x000fe20000000800 */
[----:B------:R-:W0:Y:S07]  /*0010*/  S2R R9, SR_TID.X ;  /* 0x0000000000097919 */ /* 0x000e2e0000002100 */
[----:B------:R-:W0:Y:S01]  /*0020*/  S2UR UR5, SR_CTAID.X ;  /* 0x00000000000579c3 */ /* 0x000e220000002500 */
[----:B------:R-:W1:Y:S07]  /*0030*/  LDCU UR4, c[0x0][0x39c] ;  /* 0x00007380ff0477ac */ /* 0x000e6e0008000800 */
[----:B------:R-:W0:Y:S02]  /*0040*/  LDC R0, c[0x0][0x360] ;  /* 0x0000d800ff007b82 */ /* 0x000e240000000800 */
[----:B0-----:R-:W-:-:S05]  /*0050*/  IMAD R9, R0, UR5, R9 ;  /* 0x0000000500097c24 */ /* 0x001fca000f8e0209 */
[----:B-1----:R-:W-:-:S13]  /*0060*/  ISETP.GE.U32.AND P0, PT, R9, UR4, PT ;  /* 0x0000000409007c0c */ /* 0x002fda000bf06070 */
[----:B------:R-:W-:Y:S05]  /*0070*/  @P0 EXIT ;  /* 0x000000000000094d */ /* 0x000fea0003800000 */
[----:B------:R-:W-:Y:S01]  /*0080*/  I2FP.F32.S32 R2, UR4 ;  /* 0x0000000400027c45 */ /* 0x000fe20008201400 */
[----:B------:R-:W0:Y:S01]  /*0090*/  LDCU UR5, c[0x0][0x398] ;  /* 0x00007300ff0577ac */ /* 0x000e220008000800 */
[----:B------:R-:W-:Y:S01]  /*00a0*/  I2FP.F32.U32 R0, R9 ;  /* 0x0000000900007245 */ /* 0x000fe20000201000 */
[----:B------:R-:W1:Y:S01]  /*00b0*/  LDC.64 R6, c[0x0][0x388] ;  /* 0x0000e200ff067b82 */ /* 0x000e620000000a00 */
[----:B------:R-:W-:Y:S01]  /*00c0*/  HFMA2 R11, -RZ, RZ, 0, 0 ;  /* 0x00000000ff0b7431 */ /* 0x000fe200000001ff */
[----:B------:R-:W-:Y:S01]  /*00d0*/  FSETP.GEU.AND P0, PT, |R2|, 1.175494350822287508e-38, PT ;  /* 0x008000000200780b */ /* 0x000fe20003f0e200 */
[----:B------:R-:W-:Y:S01]  /*00e0*/  UIADD3 UR4, UPT, UPT, UR4, -0x1, URZ ;  /* 0xffffffff04047890 */ /* 0x000fe2000fffe0ff */
[----:B------:R-:W2:Y:S03]  /*00f0*/  LDCU.64 UR6, c[0x0][0x358] ;  /* 0x00006b00ff0677ac */ /* 0x000ea60008000a00 */
[----:B------:R-:W-:-:S08]  /*0100*/  UISETP.GT.AND UP0, UPT, UR4, URZ, UPT ;  /* 0x000000ff0400728c */ /* 0x000fd0000bf04270 */
[----:B------:R-:W-:Y:S01]  /*0110*/  @!P0 FMUL R2, R2, 16777216 ;  /* 0x4b80000002028820 */ /* 0x000fe20000400000 */
[----:B------:R-:W-:-:S03]  /*0120*/  @!P0 FMUL R0, R0, 16777216 ;  /* 0x4b80000000008820 */ /* 0x000fc60000400000 */
[----:B------:R-:W0:Y:S02]  /*0130*/  MUFU.RCP R3, R2 ;  /* 0x0000000200037308 */ /* 0x000e240000001000 */
[----:B0-----:R-:W-:-:S05]  /*0140*/  FFMA R0, R3, R0, UR5 ;  /* 0x0000000503007e23 */ /* 0x001fca0008000000 */
[----:B------:R-:W-:-:S13]  /*0150*/  FSETP.GE.AND P0, PT, R0, 1, PT ;  /* 0x3f8000000000780b */ /* 0x000fda0003f06000 */
[----:B------:R-:W-:Y:S01]  /*0160*/  @P0 FADD R0, R0, -1 ;  /* 0xbf80000000000421 */ /* 0x000fe20000000000 */
[----:B------:R-:W-:Y:S06]  /*0170*/  BRA.U !UP0, `(.L_x_0) ;  /* 0x00000001083c7547 */ /* 0x000fec000b800000 */
[----:B------:R-:W0:Y:S01]  /*0180*/  LDC.64 R4, c[0x0][0x390] ;  /* 0x0000e400ff047b82 */ /* 0x000e220000000a00 */
[----:B------:R-:W-:Y:S01]  /*0190*/  BSSY.RECONVERGENT B0, `(.L_x_0) ;  /* 0x000000d000007945 */ /* 0x000fe20003800200 */
[----:B-12---:R-:W-:-:S07]  /*01a0*/  MOV R8, UR4 ;  /* 0x0000000400087c02 */ /* 0x006fce0008000f00 */
.L_x_1:
[----:B------:R-:W-:-:S05]  /*01b0*/  MOV R13, R11 ;  /* 0x0000000b000d7202 */ /* 0x000fca0000000f00 */
[----:B------:R-:W-:-:S05]  /*01c0*/  IADD R2, R8, R13 ;  /* 0x0000000d08027235 */ /* 0x000fca00078e0000 */
[----:B------:R-:W-:-:S05]  /*01d0*/  SHF.R.S32.HI R11, RZ, 0x1, R2 ;  /* 0x00000001ff0b7819 */ /* 0x000fca0000011402 */
[----:B0-----:R-:W-:-:S06]  /*01e0*/  IMAD.WIDE R2, R11, 0x4, R4 ;  /* 0x000000040b027825 */ /* 0x001fcc00078e0204 */
[----:B------:R-:W2:Y:S02]  /*01f0*/  LDG.E R3, desc[UR6][R2.64] ;  /* 0x0000000602037981 */ /* 0x000ea4000c1e1900 */
[----:B--2---:R-:W-:-:S05]  /*0200*/  FSETP.GEU.AND P0, PT, R3, R0, PT ;  /* 0x000000000300720b */ /* 0x004fca0003f0e000 */
[----:B------:R-:W-:-:S08]  /*0210*/  SEL R8, R11, R8, P0 ;  /* 0x000000080b087207 */ /* 0x000fd00000000000 */
[----:B------:R-:W-:-:S05]  /*0220*/  @!P0 IADD R13, R11, 0x1 ;  /* 0x000000010b0d8835 */ /* 0x000fca00078e0000 */
[----:B------:R-:W-:Y:S01]  /*0230*/  ISETP.GE.AND P0, PT, R13, R8, PT ;  /* 0x000000080d00720c */ /* 0x000fe20003f06270 */
[----:B------:R-:W-:-:S12]  /*0240*/  MOV R11, R13 ;  /* 0x0000000d000b7202 */ /* 0x000fd80000000f00 */
[----:B------:R-:W-:Y:S05]  /*0250*/  @!P0 BRA `(.L_x_1) ;  /* 0xfffffffc00d48947 */ /* 0x000fea000383ffff */
[----:B------:R-:W-:Y:S05]  /*0260*/  BSYNC.RECONVERGENT B0 ;  /* 0x0000000000007941 */ /* 0x000fea0003800200 */
.L_x_0:
[----:B-1----:R-:W-:Y:S01]  /*0270*/  IMAD.WIDE R2, R11, 0x4, R6 ;  /* 0x000000040b027825 */ /* 0x002fe200078e0206 */
[----:B------:R-:W0:Y:S05]  /*0280*/  LDC.64 R4, c[0x0][0x380] ;  /* 0x0000e000ff047b82 */ /* 0x000e2a0000000a00 */
[----:B--2---:R-:W2:Y:S01]  /*0290*/  LDG.E R3, desc[UR6][R2.64] ;  /* 0x0000000602037981 */ /* 0x004ea2000c1e1900 */
[----:B0-----:R-:W-:-:S05]  /*02a0*/  IMAD.WIDE.U32 R4, R9, 0x4, R4 ;  /* 0x0000000409047825 */ /* 0x001fca00078e0004 */
[----:B--2---:R-:W-:Y:S01]  /*02b0*/  STG.E desc[UR6][R4.64], R3 ;  /* 0x0000000304007986 */ /* 0x004fe2000c101906 */
[----:B------:R-:W-:Y:S05]  /*02c0*/  EXIT ;  /* 0x000000000000794d */ /* 0x000fea0003800000 */
.L_x_2:
[----:B------:R-:W-:-:S00]  /*02d0*/  BRA `(.L_x_2) ;  /* 0xfffffffc00fc7947 */ /* 0x000fc0000383ffff */
[----:B------:R-:W-:-:S00]  /*02e0*/  NOP ;  /* 0x0000000000007918 */ /* 0x000fc00000000000 */
        /* <DEDUP_REMOVED lines=9> */
.L_x_15:


//--------------------- .text.bpf_compute_loglik  --------------------------
	.section	.text.bpf_compute_loglik,"ax",@progbits
	.align	128
        .global         bpf_compute_loglik
        .type           bpf_compute_loglik,@function
        .size           bpf_compute_loglik,(.L_x_16 - bpf_compute_loglik)
        .other          bpf_compute_loglik,@"STO_CUDA_ENTRY STV_DEFAULT"
bpf_compute_loglik:
.text.bpf_compute_loglik:
[----:B------:R-:W-:Y:S01]  /*0000*/  LDC R1, c[0x0][0x37c] ;  /* 0x0000df00ff017b82 */ /* 0x000fe20000000800 */
[----:B------:R-:W0:Y:S07]  /*0010*/  LDCU.64 UR4, c[0x0][0x358] ;  /* 0x00006b00ff0477ac */ /* 0x000e2e0008000a00 */
[----:B------:R-:W0:Y:S08]  /*0020*/  LDC.64 R2, c[0x0][0x380] ;  /* 0x0000e000ff027b82 */ /* 0x000e300000000a00 */
[----:B------:R-:W1:Y:S01]  /*0030*/  LDC R5, c[0x0][0x388] ;  /* 0x0000e200ff057b82 */ /* 0x000e620000000800 */
[----:B0-----:R-:W2:Y:S04]  /*0040*/  LDG.E R4, desc[UR4][R2.64+0x4] ;  /* 0x0000040402047981 */ /* 0x001ea8000c1e1900 */
[----:B------:R-:W3:Y:S01]  /*0050*/  LDG.E R0, desc[UR4][R2.64] ;  /* 0x0000000402007981 */ /* 0x000ee2000c1e1900 */
[----:B-1----:R-:W-:-:S05]  /*0060*/  I2FP.F32.S32 R5, R5 ;  /* 0x0000000500057245 */ /* 0x002fca0000201400 */
[----:B------:R-:W-:-:S13]  /*0070*/  FSETP.GEU.AND P0, PT, |R5|, 1.175494350822287508e-38, PT ;  /* 0x008000000500780b */ /* 0x000fda0003f0e200 */
[----:B------:R-:W-:-:S06]  /*0080*/  @!P0 FMUL R5, R5, 16777216 ;  /* 0x4b80000005058820 */ /* 0x000fcc0000400000 */
[----:B------:R-:W0:Y:S01]  /*0090*/  MUFU.RCP R5, R5 ;  /* 0x0000000500057308 */ /* 0x000e220000001000 */
[----:B--2---:R-:W-:-:S04]  /*00a0*/  @!P0 FMUL R4, R4, 16777216 ;  /* 0x4b80000004048820 */ /* 0x004fc80000400000 */
[----:B0-----:R-:W-:-:S05]  /*00b0*/  FMUL R4, R5, R4 ;  /* 0x0000000405047220 */ /* 0x001fca0000400000 */
[----:B------:R-:W-:-:S05]  /*00c0*/  FMNMX R4, R4, 7.2715055510792788208e-31, !PT ;  /* 0x0d6bf94e04047809 */ /* 0x000fca0007800000 */
[----:B------:R-:W-:-:S13]  /*00d0*/  FSETP.GEU.AND P0, PT, |R4|, 1.175494350822287508e-38, PT ;  /* 0x008000000400780b */ /* 0x000fda0003f0e200 */
[----:B------:R-:W-:-:S04]  /*00e0*/  @!P0 FMUL R4, R4, 16777216 ;  /* 0x4b80000004048820 */ /* 0x000fc80000400000 */
[----:B------:R-:W0:Y:S02]  /*00f0*/  MUFU.LG2 R7, R4 ;  /* 0x0000000400077308 */ /* 0x000e240000000c00 */
[----:B0-----:R-:W-:-:S04]  /*0100*/  @!P0 FADD R7, R7, -24 ;  /* 0xc1c0000007078421 */ /* 0x001fc80000000000 */
[----:B---3--:R-:W-:-:S05]  /*0110*/  FFMA R7, R7, 0.69314718246459960938, R0 ;  /* 0x3f31721807077823 */ /* 0x008fca0000000000 */
[----:B------:R-:W-:Y:S01]  /*0120*/  STG.E desc[UR4][R2.64+0xc], R7 ;  /* 0x00000c0702007986 */ /* 0x000fe2000c101904 */
[----:B------:R-:W-:Y:S05]  /*0130*/  EXIT ;  /* 0x000000000000794d */ /* 0x000fea0003800000 */
.L_x_3:
        /* <DEDUP_REMOVED lines=12> */
.L_x_16:


//--------------------- .text.bpf_scale_wh        --------------------------
	.section	.text.bpf_scale_wh,"ax",@progbits
	.align	128
        .global         bpf_scale_wh
        .type           bpf_scale_wh,@function
        .size           bpf_scale_wh,(.L_x_17 - bpf_scale_wh)
        .other          bpf_scale_wh,@"STO_CUDA_ENTRY STV_DEFAULT"
bpf_scale_wh:
.text.bpf_scale_wh:
        /* <DEDUP_REMOVED lines=8> */
[----:B------:R-:W0:Y:S01]  /*0080*/  LDCU.64 UR4, c[0x0][0x358] ;  /* 0x00006b00ff0477ac */ /* 0x000e220008000a00 */
[----:B------:R-:W0:Y:S08]  /*0090*/  LDC.64 R6, c[0x0][0x398] ;  /* 0x0000e600ff067b82 */ /* 0x000e300000000a00 */
[----:B------:R-:W1:Y:S08]  /*00a0*/  LDC.64 R2, c[0x0][0x380] ;  /* 0x0000e000ff027b82 */ /* 0x000e700000000a00 */
[----:B------:R-:W2:Y:S01]  /*00b0*/  LDC.64 R4, c[0x0][0x390] ;  /* 0x0000e400ff047b82 */ /* 0x000ea20000000a00 */
[----:B0-----:R-:W3:Y:S01]  /*00c0*/  LDG.E R6, desc[UR4][R6.64] ;  /* 0x0000000406067981 */ /* 0x001ee2000c1e1900 */
[----:B-1----:R-:W-:-:S05]  /*00d0*/  IMAD.WIDE.U32 R2, R9, 0x4, R2 ;  /* 0x0000000409027825 */ /* 0x002fca00078e0002 */
[----:B------:R-:W4:Y:S01]  /*00e0*/  LDG.E R0, desc[UR4][R2.64] ;  /* 0x0000000402007981 */ /* 0x000f22000c1e1900 */
[----:B--2---:R-:W-:-:S05]  /*00f0*/  IMAD.WIDE.U32 R4, R9, 0x4, R4 ;  /* 0x0000000409047825 */ /* 0x004fca00078e0004 */
[----:B------:R0:W2:Y:S01]  /*0100*/  LDG.E R8, desc[UR4][R4.64] ;  /* 0x0000000404087981 */ /* 0x0000a2000c1e1900 */
[----:B------:R-:W-:Y:S01]  /*0110*/  HFMA2 R10, -RZ, RZ, 15, 0 ;  /* 0x4b800000ff0a7431 */ /* 0x000fe200000001ff */
[C---:B---3--:R-:W-:Y:S01]  /*0120*/  FSETP.GEU.AND P1, PT, |R6|.reuse, 1.175494350822287508e-38, PT ;  /* 0x008000000600780b */ /* 0x048fe20003f2e200 */
[----:B------:R-:W-:-:S04]  /*0130*/  FSETP.GT.AND P0, PT, |R6|, 8.50705917302346158658e+37, PT ;  /* 0x7e8000000600780b */ /* 0x000fc80003f04200 */
[----:B------:R-:W-:-:S05]  /*0140*/  FSEL R10, R10, 1, !P1 ;  /* 0x3f8000000a0a7808 */ /* 0x000fca0004800000 */
[----:B------:R-:W-:-:S05]  /*0150*/  FSEL R11, R10, 0.25, !P0 ;  /* 0x3e8000000a0b7808 */ /* 0x000fca0004000000 */
[----:B------:R-:W-:Y:S02]  /*0160*/  FMUL R10, R6, R11 ;  /* 0x0000000b060a7220 */ /* 0x000fe40000400000 */
[----:B------:R-:W0:Y:S04]  /*0170*/  LDC.64 R6, c[0x0][0x388] ;  /* 0x0000e200ff067b82 */ /* 0x000e280000000a00 */
[----:B------:R-:W1:Y:S02]  /*0180*/  MUFU.RCP R10, R10 ;  /* 0x0000000a000a7308 */ /* 0x000e640000001000 */
[----:B-1----:R-:W-:-:S04]  /*0190*/  FMUL R11, R11, R10 ;  /* 0x0000000a0b0b7220 */ /* 0x002fc80000400000 */
[----:B----4-:R-:W-:Y:S01]  /*01a0*/  FMUL R11, R0, R11 ;  /* 0x0000000b000b7220 */ /* 0x010fe20000400000 */
[----:B0-----:R-:W-:-:S04]  /*01b0*/  IMAD.WIDE.U32 R4, R9, 0x4, R6 ;  /* 0x0000000409047825 */ /* 0x001fc800078e0006 */
[----:B--2---:R-:W-:Y:S01]  /*01c0*/  FMUL R7, R8, R11 ;  /* 0x0000000b08077220 */ /* 0x004fe20000400000 */
[----:B------:R-:W-:Y:S04]  /*01d0*/  STG.E desc[UR4][R2.64], R11 ;  /* 0x0000000b02007986 */ /* 0x000fe8000c101904 */
[----:B------:R-:W-:Y:S01]  /*01e0*/  STG.E desc[UR4][R4.64], R7 ;  /* 0x0000000704007986 */ /* 0x000fe2000c101904 */
[----:B------:R-:W-:Y:S05]  /*01f0*/  EXIT ;  /* 0x000000000000794d */ /* 0x000fea0003800000 */
.L_x_4:
        /* <DEDUP_REMOVED lines=16> */
.L_x_17:


//--------------------- .text.bpf_exp_sub         --------------------------
	.section	.text.bpf_exp_sub,"ax",@progbits
	.align	128
        .global         bpf_exp_sub
        .type           bpf_exp_sub,@function
        .size           bpf_exp_sub,(.L_x_18 - bpf_exp_sub)
        .other          bpf_exp_sub,@"STO_CUDA_ENTRY STV_DEFAULT"
bpf_exp_sub:
.text.bpf_exp_sub:
        /* <DEDUP_REMOVED lines=8> */
[----:B------:R-:W0:Y:S01]  /*0080*/  LDC.64 R2, c[0x0][0x388] ;  /* 0x0000e200ff027b82 */ /* 0x000e220000000a00 */
[----:B------:R-:W1:Y:S07]  /*0090*/  LDCU.64 UR4, c[0x0][0x358] ;  /* 0x00006b00ff0477ac */ /* 0x000e6e0008000a00 */
[----:B------:R-:W1:Y:S08]  /*00a0*/  LDC.64 R4, c[0x0][0x390] ;  /* 0x0000e400ff047b82 */ /* 0x000e700000000a00 */
[----:B------:R-:W2:Y:S01]  /*00b0*/  LDC.64 R6, c[0x0][0x380] ;  /* 0x0000e000ff067b82 */ /* 0x000ea20000000a00 */
[----:B-1----:R-:W3:Y:S01]  /*00c0*/  LDG.E R5, desc[UR4][R4.64] ;  /* 0x0000000404057981 */ /* 0x002ee2000c1e1900 */
[----:B0-----:R-:W-:-:S06]  /*00d0*/  IMAD.WIDE.U32 R2, R9, 0x4, R2 ;  /* 0x0000000409027825 */ /* 0x001fcc00078e0002 */
[----:B------:R-:W3:Y:S01]  /*00e0*/  LDG.E R2, desc[UR4][R2.64] ;  /* 0x0000000402027981 */ /* 0x000ee2000c1e1900 */
[----:B--2---:R-:W-:-:S04]  /*00f0*/  IMAD.WIDE.U32 R6, R9, 0x4, R6 ;  /* 0x0000000409067825 */ /* 0x004fc800078e0006 */
[----:B---3--:R-:W-:-:S04]  /*0100*/  FADD R0, R2, -R5 ;  /* 0x8000000502007221 */ /* 0x008fc80000000000 */
[----:B------:R-:W-:-:S05]  /*0110*/  FMUL R0, R0, 1.4426950216293334961 ;  /* 0x3fb8aa3b00007820 */ /* 0x000fca0000400000 */
[----:B------:R-:W-:-:S13]  /*0120*/  FSETP.GEU.AND P0, PT, R0, -126, PT ;  /* 0xc2fc00000000780b */ /* 0x000fda0003f0e000 */
[----:B------:R-:W-:-:S04]  /*0130*/  @!P0 FMUL R0, R0, 0.5 ;  /* 0x3f00000000008820 */ /* 0x000fc80000400000 */
[----:B------:R-:W0:Y:S02]  /*0140*/  MUFU.EX2 R11, R0 ;  /* 0x00000000000b7308 */ /* 0x000e240000000800 */
[----:B0-----:R-:W-:-:S05]  /*0150*/  @!P0 FMUL R11, R11, R11 ;  /* 0x0000000b0b0b8220 */ /* 0x001fca0000400000 */
[----:B------:R-:W-:Y:S01]  /*0160*/  STG.E desc[UR4][R6.64], R11 ;  /* 0x0000000b06007986 */ /* 0x000fe2000c101904 */
[----:B------:R-:W-:Y:S05]  /*0170*/  EXIT ;  /* 0x000000000000794d */ /* 0x000fea0003800000 */
.L_x_5:
        /* <DEDUP_REMOVED lines=16> */
.L_x_18:


//--------------------- .text.bpf_reduce_sum      --------------------------
	.section	.text.bpf_reduce_sum,"ax",@progbits
	.align	128
        .global         bpf_reduce_sum
        .type           bpf_reduce_sum,@function
        .size           bpf_reduce_sum,(.L_x_19 - bpf_reduce_sum)
        .other          bpf_reduce_sum,@"STO_CUDA_ENTRY STV_DEFAULT"
bpf_reduce_sum:
.text.bpf_reduce_sum:
[----:B------:R-:W-:Y:S01]  /*0000*/  LDC R1, c[0x0][0x37c] ;  /* 0x0000df00ff017b82 */ /* 0x000fe20000000800 */
[----:B------:R-:W0:Y:S01]  /*0010*/  S2R R4, SR_TID.X ;  /* 0x0000000000047919 */ /* 0x000e220000002100 */
[----:B------:R-:W0:Y:S01]  /*0020*/  LDCU UR6, c[0x0][0x360] ;  /* 0x00006c00ff0677ac */ /* 0x000e220008000800 */
[----:B------:R-:W-:Y:S01]  /*0030*/  HFMA2 R0, -RZ, RZ, 0, 0 ;  /* 0x00000000ff007431 */ /* 0x000fe200000001ff */
[----:B------:R-:W0:Y:S01]  /*0040*/  S2R R5, SR_CTAID.X ;  /* 0x0000000000057919 */ /* 0x000e220000002500 */
[----:B------:R-:W1:Y:S01]  /*0050*/  LDCU UR4, c[0x0][0x390] ;  /* 0x00007200ff0477ac */ /* 0x000e620008000800 */
[----:B------:R-:W2:Y:S01]  /*0060*/  LDCU.64 UR8, c[0x0][0x358] ;  /* 0x00006b00ff0877ac */ /* 0x000ea20008000a00 */
[----:B0-----:R-:W-:-:S05]  /*0070*/  IMAD R5, R5, UR6, R4 ;  /* 0x0000000605057c24 */ /* 0x001fca000f8e0204 */
[----:B-1----:R-:W-:-:S13]  /*0080*/  ISETP.GE.U32.AND P0, PT, R5, UR4, PT ;  /* 0x0000000405007c0c */ /* 0x002fda000bf06070 */
[----:B------:R-:W0:Y:S02]  /*0090*/  @!P0 LDC.64 R2, c[0x0][0x380] ;  /* 0x0000e000ff028b82 */ /* 0x000e240000000a00 */
[----:B0-----:R-:W-:-:S05]  /*00a0*/  @!P0 IMAD.WIDE.U32 R2, R5, 0x4, R2 ;  /* 0x0000000405028825 */ /* 0x001fca00078e0002 */
[----:B--2---:R-:W2:Y:S01]  /*00b0*/  @!P0 LDG.E R0, desc[UR8][R2.64] ;  /* 0x0000000802008981 */ /* 0x004ea2000c1e1900 */
[----:B------:R-:W0:Y:S01]  /*00c0*/  S2UR UR5, SR_CgaCtaId ;  /* 0x00000000000579c3 */ /* 0x000e220000008800 */
[----:B------:R-:W-:Y:S01]  /*00d0*/  UMOV UR4, 0x400 ;  /* 0x0000040000047882 */ /* 0x000fe20000000000 */
[----:B------:R-:W-:Y:S01]  /*00e0*/  ISETP.NE.U32.AND P1, PT, R4, RZ, PT ;  /* 0x000000ff0400720c */ /* 0x000fe20003f25070 */
[----:B0-----:R-:W-:Y:S01]  /*00f0*/  ULEA UR4, UR5, UR4, 0x18 ;  /* 0x0000000405047291 */ /* 0x001fe2000f8ec0ff */
[----:B------:R-:W-:-:S04]  /*0100*/  USHF.R.U32.HI UR5, URZ, 0x1, UR6 ;  /* 0x00000001ff057899 */ /* 0x000fc80008011606 */
[----:B------:R-:W-:Y:S01]  /*0110*/  UISETP.NE.U32.AND UP0, UPT, UR5, URZ, UPT ;  /* 0x000000ff0500728c */ /* 0x000fe2000bf05070 */
[----:B------:R-:W-:-:S05]  /*0120*/  LEA R5, R4, UR4, 0x2 ;  /* 0x0000000404057c11 */ /* 0x000fca000f8e10ff */
[----:B--2---:R0:W-:Y:S01]  /*0130*/  STS [R5], R0 ;  /* 0x0000000005007388 */ /* 0x0041e20000000800 */
[----:B------:R-:W-:Y:S06]  /*0140*/  BAR.SYNC.DEFER_BLOCKING 0x0 ;  /* 0x0000000000007b1d */ /* 0x000fec0000010000 */
[----:B------:R-:W-:Y:S05]  /*0150*/  BRA.U !UP0, `(.L_x_6) ;  /* 0x00000001082c7547 */ /* 0x000fea000b800000 */
.L_x_7:
[----:B------:R-:W-:-:S13]  /*0160*/  ISETP.GE.U32.AND P0, PT, R4, UR5, PT ;  /* 0x0000000504007c0c */ /* 0x000fda000bf06070 */
[----:B0-----:R-:W-:Y:S01]  /*0170*/  @!P0 IADD R0, R4, UR5 ;  /* 0x0000000504008c35 */ /* 0x001fe2000f8e0000 */
[----:B------:R-:W-:Y:S01]  /*0180*/  @!P0 LDS R3, [R5] ;  /* 0x0000000005038984 */ /* 0x000fe20000000800 */
[----:B------:R-:W-:-:S03]  /*0190*/  USHF.R.U32.HI UR5, URZ, 0x1, UR5 ;  /* 0x00000001ff057899 */ /* 0x000fc60008011605 */
[----:B------:R-:W-:Y:S01]  /*01a0*/  @!P0 LEA R0, R0, UR4, 0x2 ;  /* 0x0000000400008c11 */ /* 0x000fe2000f8e10ff */
[----:B------:R-:W-:-:S05]  /*01b0*/  UISETP.NE.U32.AND UP0, UPT, UR5, URZ, UPT ;  /* 0x000000ff0500728c */ /* 0x000fca000bf05070 */
[----:B------:R-:W0:Y:S02]  /*01c0*/  @!P0 LDS R0, [R0] ;  /* 0x0000000000008984 */ /* 0x000e240000000800 */
[----:B01----:R-:W-:-:S05]  /*01d0*/  @!P0 FADD R2, R0, R3 ;  /* 0x0000000300028221 */ /* 0x003fca0000000000 */
[----:B------:R1:W-:Y:S01]  /*01e0*/  @!P0 STS [R5], R2 ;  /* 0x0000000205008388 */ /* 0x0003e20000000800 */
[----:B------:R-:W-:Y:S06]  /*01f0*/  BAR.SYNC.DEFER_BLOCKING 0x0 ;  /* 0x0000000000007b1d */ /* 0x000fec0000010000 */
[----:B------:R-:W-:Y:S05]  /*0200*/  BRA.U UP0, `(.L_x_7) ;  /* 0xfffffffd00d47547 */ /* 0x000fea000b83ffff */
.L_x_6:
[----:B------:R-:W-:Y:S05]  /*0210*/  @P1 EXIT ;  /* 0x000000000000194d */ /* 0x000fea0003800000 */
[----:B01----:R-:W0:Y:S01]  /*0220*/  LDS R5, [R5] ;  /* 0x0000000005057984 */ /* 0x003e220000000800 */
[----:B------:R-:W0:Y:S03]  /*0230*/  LDC.64 R2, c[0x0][0x388] ;  /* 0x0000e200ff027b82 */ /* 0x000e260000000a00 */
[----:B0-----:R-:W-:Y:S01]  /*0240*/  REDG.E.ADD.F32.FTZ.RN.STRONG.GPU desc[UR8][R2.64], R5 ;  /* 0x00000005020079a6 */ /* 0x001fe2000c12f308 */
[----:B------:R-:W-:Y:S05]  /*0250*/  EXIT ;  /* 0x000000000000794d */ /* 0x000fea0003800000 */
.L_x_8:
        /* <DEDUP_REMOVED lines=10> */
.L_x_19:


//--------------------- .text.bpf_reduce_max      --------------------------
	.section	.text.bpf_reduce_max,"ax",@progbits
	.align	128
        .global         bpf_reduce_max
        .type           bpf_reduce_max,@function
        .size           bpf_reduce_max,(.L_x_20 - bpf_reduce_max)
        .other          bpf_reduce_max,@"STO_CUDA_ENTRY STV_DEFAULT"
bpf_reduce_max:
.text.bpf_reduce_max:
[----:B------:R-:W-:Y:S01]  /*0000*/  LDC R1, c[0x0][0x37c] ;  /* 0x0000df00ff017b82 */ /* 0x000fe20000000800 */
[----:B------:R-:W0:Y:S01]  /*0010*/  S2R R4, SR_TID.X ;  /* 0x0000000000047919 */ /* 0x000e220000002100 */
[----:B------:R-:W0:Y:S01]  /*0020*/  LDCU UR6, c[0x0][0x360] ;  /* 0x00006c00ff0677ac */ /* 0x000e220008000800 */
[----:B------:R-:W-:Y:S01]  /*0030*/  HFMA2 R0, -RZ, RZ, -18848, 30 ;  /* 0xf49a4f80ff007431 */ /* 0x000fe200000001ff */
        /* <DEDUP_REMOVED lines=18> */
.L_x_10:
[----:B------:R-:W-:-:S13]  /*0160*/  ISETP.GE.U32.AND P0, PT, R4, UR5, PT ;  /* 0x0000000504007c0c */ /* 0x000fda000bf06070 */
[----:B0-----:R-:W-:Y:S01]  /*0170*/  @!P0 IADD R0, R4, UR5 ;  /* 0x0000000504008c35 */ /* 0x001fe2000f8e0000 */
[----:B------:R-:W-:Y:S01]  /*0180*/  @!P0 LDS R3, [R5] ;  /* 0x0000000005038984 */ /* 0x000fe20000000800 */
[----:B------:R-:W-:-:S03]  /*0190*/  USHF.R.U32.HI UR5, URZ, 0x1, UR5 ;  /* 0x00000001ff057899 */ /* 0x000fc60008011605 */
[----:B------:R-:W-:Y:S01]  /*01a0*/  @!P0 LEA R0, R0, UR4, 0x2 ;  /* 0x0000000400008c11 */ /* 0x000fe2000f8e10ff */
[----:B------:R-:W-:-:S05]  /*01b0*/  UISETP.NE.U32.AND UP0, UPT, UR5, URZ, UPT ;  /* 0x000000ff0500728c */ /* 0x000fca000bf05070 */
[----:B------:R-:W0:Y:S02]  /*01c0*/  @!P0 LDS R0, [R0] ;  /* 0x0000000000008984 */ /* 0x000e240000000800 */
[----:B01----:R-:W-:-:S05]  /*01d0*/  @!P0 FMNMX R2, R0, R3, !PT ;  /* 0x0000000300028209 */ /* 0x003fca0007800000 */
[----:B------:R1:W-:Y:S01]  /*01e0*/  @!P0 STS [R5], R2 ;  /* 0x0000000205008388 */ /* 0x0003e20000000800 */
[----:B------:R-:W-:Y:S06]  /*01f0*/  BAR.SYNC.DEFER_BLOCKING 0x0 ;  /* 0x0000000000007b1d */ /* 0x000fec0000010000 */
[----:B------:R-:W-:Y:S05]  /*0200*/  BRA.U UP0, `(.L_x_10) ;  /* 0xfffffffd00d47547 */ /* 0x000fea000b83ffff */
.L_x_9:
[----:B------:R-:W-:Y:S05]  /*0210*/  @P1 EXIT ;  /* 0x000000000000194d */ /* 0x000fea0003800000 */
[----:B-1----:R-:W1:Y:S01]  /*0220*/  LDC.64 R2, c[0x0][0x388] ;  /* 0x0000e200ff027b82 */ /* 0x002e620000000a00 */
[----:B0-----:R-:W0:Y:S04]  /*0230*/  LDS R5, [R5] ;  /* 0x0000000005057984 */ /* 0x001e280000000800 */
[----:B01----:R1:W5:Y:S02]  /*0240*/  LDG.E R6, desc[UR8][R2.64] ;  /* 0x0000000802067981 */ /* 0x003364000c1e1900 */
.L_x_11:
[-C--:B-----5:R-:W-:Y:S01]  /*0250*/  FMNMX R7, R5, R6.reuse, !PT ;  /* 0x0000000605077209 */ /* 0x0a0fe20007800000 */
[----:B------:R-:W-:Y:S05]  /*0260*/  YIELD ;  /* 0x0000000000007946 */ /* 0x000fea0003800000 */
[----:B------:R-:W2:Y:S02]  /*0270*/  ATOMG.E.CAS.STRONG.GPU PT, R7, [R2], R6, R7 ;  /* 0x00000006020773a9 */ /* 0x000ea400001ee107 */
[----:B--2---:R-:W-:Y:S01]  /*0280*/  ISETP.NE.U32.AND P0, PT, R7, R6, PT ;  /* 0x000000060700720c */ /* 0x004fe20003f05070 */
[----:B------:R-:W-:-:S12]  /*0290*/  MOV R6, R7 ;  /* 0x0000000700067202 */ /* 0x000fd80000000f00 */
[----:B-1----:R-:W-:Y:S05]  /*02a0*/  @P0 BRA `(.L_x_11) ;  /* 0xfffffffc00e80947 */ /* 0x002fea000383ffff */
[----:B------:R-:W-:Y:S05]  /*02b0*/  EXIT ;  /* 0x000000000000794d */ /* 0x000fea0003800000 */
.L_x_12:
        /* <DEDUP_REMOVED lines=12> */
.L_x_20:


//--------------------- .text.bpf_set_scalar      --------------------------
	.section	.text.bpf_set_scalar,"ax",@progbits
	.align	128
        .global         bpf_set_scalar
        .type           bpf_set_scalar,@function
        .size           bpf_set_scalar,(.L_x_21 - bpf_set_scalar)
        .other          bpf_set_scalar,@"STO_CUDA_ENTRY STV_DEFAULT"
bpf_set_scalar:
.text.bpf_set_scalar:
[----:B------:R-:W-:Y:S08]  /*0000*/  LDC R1, c[0x0][0x37c] ;  /* 0x0000df00ff017b82 */ /* 0x000ff00000000800 */
[----:B------:R-:W0:Y:S01]  /*0010*/  LDC R5, c[0x0][0x388] ;  /* 0x0000e200ff057b82 */ /* 0x000e220000000800 */
[----:B------:R-:W0:Y:S07]  /*0020*/  LDCU.64 UR4, c[0x0][0x358] ;  /* 0x00006b00ff0477ac */ /* 0x000e2e0008000a00 */
[----:B------:R-:W0:Y:S02]  /*0030*/  LDC.64 R2, c[0x0][0x380] ;  /* 0x0000e000ff027b82 */ /* 0x000e240000000a00 */
[----:B0-----:R-:W-:Y:S01]  /*0040*/  STG.E desc[UR4][R2.64], R5 ;  /* 0x0000000502007986 */ /* 0x001fe2000c101904 */
[----:B------:R-:W-:Y:S05]  /*0050*/  EXIT ;  /* 0x000000000000794d */ /* 0x000fea0003800000 */
.L_x_13:
        /* <DEDUP_REMOVED lines=10> */
.L_x_21:


//--------------------- .text.bpf_propagate_weight --------------------------
	.section	.text.bpf_propagate_weight,"ax",@progbits
	.align	128
        .global         bpf_propagate_weight
        .type           bpf_propagate_weight,@function
        .size           bpf_propagate_weight,(.L_x_22 - bpf_propagate_weight)
        .other          bpf_propagate_weight,@"STO_CUDA_ENTRY STV_DEFAULT"
bpf_propagate_weight:
.text.bpf_propagate_weight:
[----:B------:R-:W-:Y:S01]  /*0000*/  LDC R1, c[0x0][0x37c] ;  /* 0x0000df00ff017b82 */ /* 0x000fe20000000800 */
[----:B------:R-:W0:Y:S01]  /*0010*/  S2R R7, SR_TID.X ;  /* 0x0000000000077919 */ /* 0x000e220000002100 */
[----:B------:R-:W0:Y:S01]  /*0020*/  LDCU UR4, c[0x0][0x360] ;  /* 0x00006c00ff0477ac */ /* 0x000e220008000800 */
[----:B------:R-:W0:Y:S01]  /*0030*/  S2R R0, SR_CTAID.X ;  /* 0x0000000000007919 */ /* 0x000e220000002500 */
[----:B------:R-:W1:Y:S01]  /*0040*/  LDCU UR5, c[0x0][0x394] ;  /* 0x00007280ff0577ac */ /* 0x000e620008000800 */
[----:B0-----:R-:W-:-:S05]  /*0050*/  IMAD R7, R0, UR4, R7 ;  /* 0x0000000400077c24 */ /* 0x001fca000f8e0207 */
[----:B-1----:R-:W-:-:S13]  /*0060*/  ISETP.GE.U32.AND P0, PT, R7, UR5, PT ;  /* 0x0000000507007c0c */ /* 0x002fda000bf06070 */
[----:B------:R-:W-:Y:S05]  /*0070*/  @P0 EXIT ;  /* 0x000000000000094d */ /* 0x000fea0003800000 */
[----:B------:R-:W0:Y:S01]  /*0080*/  LDC.64 R2, c[0x0][0x380] ;  /* 0x0000e000ff027b82 */ /* 0x000e220000000a00 */
[----:B------:R-:W1:Y:S01]  /*0090*/  LDCU.64 UR4, c[0x0][0x358] ;  /* 0x00006b00ff0477ac */ /* 0x000e620008000a00 */
[----:B------:R-:W2:Y:S01]  /*00a0*/  LDCU UR6, c[0x0][0x390] ;  /* 0x00007200ff0677ac */ /* 0x000ea20008000800 */
[----:B0-----:R-:W-:-:S05]  /*00b0*/  IMAD.WIDE.U32 R2, R7, 0x4, R2 ;  /* 0x0000000407027825 */ /* 0x001fca00078e0002 */
[----:B-1----:R-:W3:Y:S01]  /*00c0*/  LDG.E R0, desc[UR4][R2.64] ;  /* 0x0000000402007981 */ /* 0x002ee2000c1e1900 */
[----:B------:R-:W-:Y:S02]  /*00d0*/  HFMA2 R9, -RZ, RZ, 1.75, 0 ;  /* 0x3f000000ff097431 */ /* 0x000fe400000001ff */
[----:B---3--:R-:W-:-:S04]  /*00e0*/  FMUL R4, R0, -0.5 ;  /* 0xbf00000000047820 */ /* 0x008fc80000400000 */
[----:B------:R-:W-:Y:S02]  /*00f0*/  FMUL R6, R4, 1.4426950216293334961 ;  /* 0x3fb8aa3b04067820 */ /* 0x000fe40000400000 */
[----:B------:R-:W0:Y:S03]  /*0100*/  LDC.64 R4, c[0x0][0x388] ;  /* 0x0000e200ff047b82 */ /* 0x000e260000000a00 */
[----:B------:R-:W-:-:S13]  /*0110*/  FSETP.GEU.AND P0, PT, R6, -126, PT ;  /* 0xc2fc00000600780b */ /* 0x000fda0003f0e000 */
[----:B------:R-:W-:-:S04]  /*0120*/  @!P0 FMUL R6, R6, 0.5 ;  /* 0x3f00000006068820 */ /* 0x000fc80000400000 */
[----:B------:R-:W1:Y:S01]  /*0130*/  MUFU.EX2 R8, R6 ;  /* 0x0000000600087308 */ /* 0x000e620000000800 */
[----:B0-----:R-:W-:-:S04]  /*0140*/  IMAD.WIDE.U32 R2, R7, 0x4, R4 ;  /* 0x0000000407027825 */ /* 0x001fc800078e0004 */
[----:B-1----:R-:W-:-:S04]  /*0150*/  @!P0 FMUL R8, R8, R8 ;  /* 0x0000000808088220 */ /* 0x002fc80000400000 */
[----:B--2---:R-:W-:-:S04]  /*0160*/  FMUL R8, R8, UR6 ;  /* 0x0000000608087c20 */ /* 0x004fc80008400000 */
[----:B------:R-:W-:-:S04]  /*0170*/  FMUL R8, R8, R8 ;  /* 0x0000000808087220 */ /* 0x000fc80000400000 */
[----:B------:R-:W-:-:S04]  /*0180*/  FFMA R9, R8, -R9, -0.91893851757049560547 ;  /* 0xbf6b3f8e08097423 */ /* 0x000fc80000000809 */
[----:B------:R-:W-:-:S05]  /*0190*/  FFMA R9, R0, -0.5, R9 ;  /* 0xbf00000000097823 */ /* 0x000fca0000000009 */
[----:B------:R-:W-:Y:S01]  /*01a0*/  STG.E desc[UR4][R2.64], R9 ;  /* 0x0000000902007986 */ /* 0x000fe2000c101904 */
[----:B------:R-:W-:Y:S05]  /*01b0*/  EXIT ;  /* 0x000000000000794d */ /* 0x000fea0003800000 */
.L_x_14:
        /* <DEDUP_REMOVED lines=12> */
.L_x_22:


//--------------------- .nv.shared.bpf_resample   --------------------------
	.section	.nv.shared.bpf_resample,"aw",@nobits
	.sectionflags	@""
	.align	16
	.zero		1024


//--------------------- .nv.shared.reserved.0     --------------------------
	.section	.nv.shared.reserved.0,"aw",@nobits
	.weak		__nv_reservedSMEM_offset_0_alias
	.size		__nv_reservedSMEM_offset_0_alias, 0, 64
	.other		__nv_reservedSMEM_offset_0_alias,@"STO_CUDA_RESERVED_SHARED STV_DEFAULT"
__nv_reservedSMEM_offset_0_alias:
	.zero		0
	.zero		64


//--------------------- .nv.shared.bpf_compute_loglik --------------------------
	.section	.nv.shared.bpf_compute_loglik,"aw",@nobits
	.sectionflags	@""
	.align	16
	.zero		1024


//--------------------- .nv.shared.bpf_scale_wh   --------------------------
	.section	.nv.shared.bpf_scale_wh,"aw",@nobits
	.sectionflags	@""
	.align	16
	.zero		1024


//--------------------- .nv.shared.bpf_exp_sub    --------------------------
	.section	.nv.shared.bpf_exp_sub,"aw",@nobits
	.sectionflags	@""
	.align	16
	.zero		1024


//--------------------- .nv.shared.bpf_reduce_sum --------------------------
	.section	.nv.shared.bpf_reduce_sum,"aw",@nobits
	.sectionflags	@""
	.align	16
	.zero		1024


//--------------------- .nv.shared.bpf_reduce_max --------------------------
	.section	.nv.shared.bpf_reduce_max,"aw",@nobits
	.sectionflags	@""
	.align	16
	.zero		1024


//--------------------- .nv.shared.bpf_set_scalar --------------------------
	.section	.nv.shared.bpf_set_scalar,"aw",@nobits
	.sectionflags	@""
	.align	16
	.zero		1024


//--------------------- .nv.shared.bpf_propagate_weight --------------------------
	.section	.nv.shared.bpf_propagate_weight,"aw",@nobits
	.sectionflags	@""
	.align	16
	.zero		1024


//--------------------- .nv.constant0.bpf_resample --------------------------
	.section	.nv.constant0.bpf_resample,"a",@progbits
	.sectionflags	@""
	.align	4
.nv.constant0.bpf_resample:
	.zero		928


//--------------------- .nv.constant0.bpf_compute_loglik --------------------------
	.section	.nv.constant0.bpf_compute_loglik,"a",@progbits
	.sectionflags	@""
	.align	4
.nv.constant0.bpf_compute_loglik:
	.zero		908


//--------------------- .nv.constant0.bpf_scale_wh --------------------------
	.section	.nv.constant0.bpf_scale_wh,"a",@progbits
	.sectionflags	@""
	.align	4
.nv.constant0.bpf_scale_wh:
	.zero		932


//--------------------- .nv.constant0.bpf_exp_sub --------------------------
	.section	.nv.constant0.bpf_exp_sub,"a",@progbits
	.sectionflags	@""
	.align	4
.nv.constant0.bpf_exp_sub:
	.zero		924


//--------------------- .nv.constant0.bpf_reduce_sum --------------------------
	.section	.nv.constant0.bpf_reduce_sum,"a",@progbits
	.sectionflags	@""
	.align	4
.nv.constant0.bpf_reduce_sum:
	.zero		916


//--------------------- .nv.constant0.bpf_reduce_max --------------------------
	.section	.nv.constant0.bpf_reduce_max,"a",@progbits
	.sectionflags	@""
	.align	4
.nv.constant0.bpf_reduce_max:
	.zero		916


//--------------------- .nv.constant0.bpf_set_scalar --------------------------
	.section	.nv.constant0.bpf_set_scalar,"a",@progbits
	.sectionflags	@""
	.align	4
.nv.constant0.bpf_set_scalar:
	.zero		908


//--------------------- .nv.constant0.bpf_propagate_weight --------------------------
	.section	.nv.constant0.bpf_propagate_weight,"a",@progbits
	.sectionflags	@""
	.align	4
.nv.constant0.bpf_propagate_weight:
	.zero		920


//--------------------- SYMBOLS --------------------------

	.type		.nv.reservedSmem.offset0,@object
	.size		.nv.reservedSmem.offset0,0x4
	.type		.nv.reservedSmem.cap,@object
	.size		.nv.reservedSmem.cap,0x4
